//
// Generated by NVIDIA NVVM Compiler
//
// Compiler Build ID: CL-36424714
// Cuda compilation tools, release 13.0, V13.0.88
// Based on NVVM 20.0.0
//

.version 9.0
.target sm_100
.address_size 64

	// .globl	stochasticGradientDescentKernel

.visible .entry stochasticGradientDescentKernel(
	.param .u32 stochasticGradientDescentKernel_param_0,
	.param .u64 .ptr .align 1 stochasticGradientDescentKernel_param_1,
	.param .f32 stochasticGradientDescentKernel_param_2,
	.param .f32 stochasticGradientDescentKernel_param_3,
	.param .u64 .ptr .align 1 stochasticGradientDescentKernel_param_4
)
{
	.reg .pred 	%p<2>;
	.reg .b32 	%r<7>;
	.reg .b32 	%f<8>;
	.reg .b64 	%rd<8>;

	ld.param.u32 	%r2, [stochasticGradientDescentKernel_param_0];
	ld.param.u64 	%rd1, [stochasticGradientDescentKernel_param_1];
	ld.param.f32 	%f1, [stochasticGradientDescentKernel_param_2];
	ld.param.f32 	%f2, [stochasticGradientDescentKernel_param_3];
	ld.param.u64 	%rd2, [stochasticGradientDescentKernel_param_4];
	mov.u32 	%r3, %ntid.x;
	mov.u32 	%r4, %ctaid.x;
	mov.u32 	%r5, %tid.x;
	mad.lo.s32 	%r1, %r3, %r4, %r5;
	setp.ge.s32 	%p1, %r1, %r2;
	@%p1 bra 	$L__BB0_2;
	cvta.to.global.u64 	%rd3, %rd1;
	cvta.to.global.u64 	%rd4, %rd2;
	mul.wide.s32 	%rd5, %r1, 4;
	add.s64 	%rd6, %rd3, %rd5;
	ld.global.f32 	%f3, [%rd6];
	mul.f32 	%f4, %f1, %f2;
	add.s64 	%rd7, %rd4, %rd5;
	ld.global.f32 	%f5, [%rd7];
	mul.f32 	%f6, %f4, %f5;
	sub.f32 	%f7, %f3, %f6;
	st.global.f32 	[%rd6], %f7;
	mov.b32 	%r6, 0;
	st.global.u32 	[%rd7], %r6;
$L__BB0_2:
	bar.sync 	0;
	ret;

}


// ===== COMPILED SASS (sm_100) =====

	.target	sm_100

	.elftype	@"ET_EXEC"


//--------------------- .note.nv.tkinfo           --------------------------
	.section	.note.nv.tkinfo,"",@"SHT_NOTE"
	.sectionflags	@"SHF_NOTE_NV_TKINFO"
	.tkinfo
        /*0018*/ 	.word	0x00000002
        /*0030*/ 	.string	""
        /*0030*/ 	.string	"ptxas"
        /*0030*/ 	.string	"Cuda compilation tools, release 13.0, V13.0.88"
        /*0030*/ 	.string	"Build cuda_13.0.r13.0/compiler.36424714_0"
        /*0030*/ 	.string	"-arch sm_100 -m 64 "



//--------------------- .note.nv.cuinfo           --------------------------
	.section	.note.nv.cuinfo,"",@"SHT_NOTE"
	.sectionflags	@"SHF_NOTE_NV_CUINFO"
        /*0018*/ 	.short	0x0002
        /*001a*/ 	.short	0x0064
        /*001c*/ 	.short	0x0082
	.zero		2


//--------------------- .nv.info                  --------------------------
	.section	.nv.info,"",@"SHT_CUDA_INFO"
	.align	4


	//----- nvinfo : EIATTR_REGCOUNT
	.align		4
        /*0000*/ 	.byte	0x04, 0x2f
        /*0002*/ 	.short	(.L_1 - .L_0)
	.align		4
.L_0:
        /*0004*/ 	.word	index@(stochasticGradientDescentKernel)
        /*0008*/ 	.word	0x0000000c


	//----- nvinfo : EIATTR_FRAME_SIZE
	.align		4
.L_1:
        /*000c*/ 	.byte	0x04, 0x11
        /*000e*/ 	.short	(.L_3 - .L_2)
	.align		4
.L_2:
        /*0010*/ 	.word	index@(stochasticGradientDescentKernel)
        /*0014*/ 	.word	0x00000000


	//----- nvinfo : EIATTR_MIN_STACK_SIZE
	.align		4
.L_3:
        /*0018*/ 	.byte	0x04, 0x12
        /*001a*/ 	.short	(.L_5 - .L_4)
	.align		4
.L_4:
        /*001c*/ 	.word	index@(stochasticGradientDescentKernel)
        /*0020*/ 	.word	0x00000000
.L_5:


//--------------------- .nv.compat                --------------------------
	.section	.nv.compat,"",@"SHT_CUDA_COMPAT_INFO"
	.align	4
        /*0000*/ 	.byte	0x02, 0x09, 0x00, 0x00, 0x02, 0x02, 0x01, 0x00, 0x02, 0x05, 0x05, 0x00, 0x03, 0x07, 0x01, 0x01
        /*0010*/ 	.byte	0x02, 0x03, 0x00, 0x00, 0x02, 0x06, 0x01, 0x00, 0x04, 0x0b, 0x08, 0x00, 0x09, 0x00, 0x00, 0x00
        /*0020*/ 	.byte	0x00, 0x00, 0x00, 0x00


//--------------------- .nv.info.stochasticGradientDescentKernel --------------------------
	.section	.nv.info.stochasticGradientDescentKernel,"",@"SHT_CUDA_INFO"
	.sectionflags	@""
	.align	4


	//----- nvinfo : EIATTR_CUDA_API_VERSION
	.align		4
        /*0000*/ 	.byte	0x04, 0x37
        /*0002*/ 	.short	(.L_7 - .L_6)
.L_6:
        /*0004*/ 	.word	0x00000082


	//----- nvinfo : EIATTR_KPARAM_INFO
	.align		4
.L_7:
        /*0008*/ 	.byte	0x04, 0x17
        /*000a*/ 	.short	(.L_9 - .L_8)
.L_8:
        /*000c*/ 	.word	0x00000000
        /*0010*/ 	.short	0x0004
        /*0012*/ 	.short	0x0018
        /*0014*/ 	.byte	0x00, 0xf5, 0x21, 0x00


	//----- nvinfo : EIATTR_KPARAM_INFO
	.align		4
.L_9:
        /*0018*/ 	.byte	0x04, 0x17
        /*001a*/ 	.short	(.L_11 - .L_10)
.L_10:
        /*001c*/ 	.word	0x00000000
        /*0020*/ 	.short	0x0003
        /*0022*/ 	.short	0x0014
        /*0024*/ 	.byte	0x00, 0xf0, 0x11, 0x00


	//----- nvinfo : EIATTR_KPARAM_INFO
	.align		4
.L_11:
        /*0028*/ 	.byte	0x04, 0x17
        /*002a*/ 	.short	(.L_13 - .L_12)
.L_12:
        /*002c*/ 	.word	0x00000000
        /*0030*/ 	.short	0x0002
        /*0032*/ 	.short	0x0010
        /*0034*/ 	.byte	0x00, 0xf0, 0x11, 0x00


	//----- nvinfo : EIATTR_KPARAM_INFO
	.align		4
.L_13:
        /*0038*/ 	.byte	0x04, 0x17
        /*003a*/ 	.short	(.L_15 - .L_14)
.L_14:
        /*003c*/ 	.word	0x00000000
        /*0040*/ 	.short	0x0001
        /*0042*/ 	.short	0x0008
        /*0044*/ 	.byte	0x00, 0xf5, 0x21, 0x00


	//----- nvinfo : EIATTR_KPARAM_INFO
	.align		4
.L_15:
        /*0048*/ 	.byte	0x04, 0x17
        /*004a*/ 	.short	(.L_17 - .L_16)
.L_16:
        /*004c*/ 	.word	0x00000000
        /*0050*/ 	.short	0x0000
        /*0052*/ 	.short	0x0000
        /*0054*/ 	.byte	0x00, 0xf0, 0x11, 0x00


	//----- nvinfo : EIATTR_SPARSE_MMA_MASK
	.align		4
.L_17:
        /*0058*/ 	.byte	0x03, 0x50
        /*005a*/ 	.short	0x0000


	//----- nvinfo : EIATTR_MAXREG_COUNT
	.align		4
        /*005c*/ 	.byte	0x03, 0x1b
        /*005e*/ 	.short	0x00ff


	//----- nvinfo : EIATTR_NUM_BARRIERS
	.align		4
        /*0060*/ 	.byte	0x02, 0x4c
        /*0062*/ 	.byte	0x01
	.zero		1


	//----- nvinfo : EIATTR_MERCURY_ISA_VERSION
	.align		4
        /*0064*/ 	.byte	0x03, 0x5f
        /*0066*/ 	.short	0x0101


	//----- nvinfo : EIATTR_VRC_CTA_INIT_COUNT
	.align		4
        /*0068*/ 	.byte	0x02, 0x4a
	.zero		1
	.zero		1


	//----- nvinfo : EIATTR_EXIT_INSTR_OFFSETS
	.align		4
        /*006c*/ 	.byte	0x04, 0x1c
        /*006e*/ 	.short	(.L_19 - .L_18)


	//   ....[0]....
.L_18:
        /*0070*/ 	.word	0x00000170


	//----- nvinfo : EIATTR_CRS_STACK_SIZE
	.align		4
.L_19:
        /*0074*/ 	.byte	0x04, 0x1e
        /*0076*/ 	.short	(.L_21 - .L_20)
.L_20:
        /*0078*/ 	.word	0x00000000


	//----- nvinfo : EIATTR_CBANK_PARAM_SIZE
	.align		4
.L_21:
        /*007c*/ 	.byte	0x03, 0x19
        /*007e*/ 	.short	0x0020


	//----- nvinfo : EIATTR_PARAM_CBANK
	.align		4
        /*0080*/ 	.byte	0x04, 0x0a
        /*0082*/ 	.short	(.L_23 - .L_22)
	.align		4
.L_22:
        /*0084*/ 	.word	index@(.nv.constant0.stochasticGradientDescentKernel)
        /*0088*/ 	.short	0x0380
        /*008a*/ 	.short	0x0020


	//----- nvinfo : EIATTR_SW_WAR
	.align		4
.L_23:
        /*008c*/ 	.byte	0x04, 0x36
        /*008e*/ 	.short	(.L_25 - .L_24)
.L_24:
        /*0090*/ 	.word	0x00000008
.L_25:


//--------------------- .nv.callgraph             --------------------------
	.section	.nv.callgraph,"",@"SHT_CUDA_CALLGRAPH"
	.align	4
	.sectionentsize	8
	.align		4
        /*0000*/ 	.word	0x00000000
	.align		4
        /*0004*/ 	.word	0xffffffff
	.align		4
        /*0008*/ 	.word	0x00000000
	.align		4
        /*000c*/ 	.word	0xfffffffe
	.align		4
        /*0010*/ 	.word	0x00000000
	.align		4
        /*0014*/ 	.word	0xfffffffd
	.align		4
        /*0018*/ 	.word	0x00000000
	.align		4
        /*001c*/ 	.word	0xfffffffc


//--------------------- .text.stochasticGradientDescentKernel --------------------------
	.section	.text.stochasticGradientDescentKernel,"ax",@progbits
	.align	128
        .global         stochasticGradientDescentKernel
        .type           stochasticGradientDescentKernel,@function
        .size           stochasticGradientDescentKernel,(.L_x_3 - stochasticGradientDescentKernel)
        .other          stochasticGradientDescentKernel,@"STO_CUDA_ENTRY STV_DEFAULT"
stochasticGradientDescentKernel:
.text.stochasticGradientDescentKernel:
[----:B------:R-:W-:Y:S01]  /*0000*/  LDC R1, c[0x0][0x37c] ;  /* 0x0000df00ff017b82 */ /* 0x000fe20000000800 */
[----:B------:R-:W0:Y:S01]  /*0010*/  S2R R7, SR_CTAID.X ;  /* 0x0000000000077919 */ /* 0x000e220000002500 */
[----:B------:R-:W0:Y:S01]  /*0020*/  LDCU UR4, c[0x0][0x360] ;  /* 0x00006c00ff0477ac */ /* 0x000e220008000800 */
[----:B------:R-:W-:Y:S01]  /*0030*/  BSSY.RECONVERGENT B0, `(.L_x_0) ;  /* 0x0000012000007945 */ /* 0x000fe20003800200 */
[----:B------:R-:W0:Y:S01]  /*0040*/  S2R R0, SR_TID.X ;  /* 0x0000000000007919 */ /* 0x000e220000002100 */
[----:B------:R-:W1:Y:S01]  /*0050*/  LDCU UR5, c[0x0][0x380] ;  /* 0x00007000ff0577ac */ /* 0x000e620008000800 */
[----:B0-----:R-:W-:-:S05]  /*0060*/  IMAD R7, R7, UR4, R0 ;  /* 0x0000000407077c24 */ /* 0x001fca000f8e0200 */
[----:B-1----:R-:W-:-:S13]  /*0070*/  ISETP.GE.AND P0, PT, R7, UR5, PT ;  /* 0x0000000507007c0c */ /* 0x002fda000bf06270 */
[----:B------:R-:W-:Y:S05]  /*0080*/  @P0 BRA `(.L_x_1) ;  /* 0x0000000000300947 */ /* 0x000fea0003800000 */
[----:B------:R-:W0:Y:S01]  /*0090*/  LDC.64 R2, c[0x0][0x388] ;  /* 0x0000e200ff027b82 */ /* 0x000e220000000a00 */
[----:B------:R-:W1:Y:S07]  /*00a0*/  LDCU.64 UR4, c[0x0][0x358] ;  /* 0x00006b00ff0477ac */ /* 0x000e6e0008000a00 */
[----:B------:R-:W2:Y:S08]  /*00b0*/  LDC.64 R4, c[0x0][0x398] ;  /* 0x0000e600ff047b82 */ /* 0x000eb00000000a00 */
[----:B------:R-:W3:Y:S01]  /*00c0*/  LDC.64 R8, c[0x0][0x390] ;  /* 0x0000e400ff087b82 */ /* 0x000ee20000000a00 */
[----:B0-----:R-:W-:-:S05]  /*00d0*/  IMAD.WIDE R2, R7, 0x4, R2 ;  /* 0x0000000407027825 */ /* 0x001fca00078e0202 */
[----:B-1----:R-:W4:Y:S01]  /*00e0*/  LDG.E R0, desc[UR4][R2.64] ;  /* 0x0000000402007981 */ /* 0x002f22000c1e1900 */
[----:B--2---:R-:W-:-:S05]  /*00f0*/  IMAD.WIDE R4, R7, 0x4, R4 ;  /* 0x0000000407047825 */ /* 0x004fca00078e0204 */
[----:B------:R-:W4:Y:S01]  /*0100*/  LDG.E R6, desc[UR4][R4.64] ;  /* 0x0000000404067981 */ /* 0x000f22000c1e1900 */
[----:B---3--:R-:W-:-:S04]  /*0110*/  FMUL R7, R8, R9 ;  /* 0x0000000908077220 */ /* 0x008fc80000400000 */
[----:B----4-:R-:W-:-:S05]  /*0120*/  FFMA R7, -R7, R6, R0 ;  /* 0x0000000607077223 */ /* 0x010fca0000000100 */
[----:B------:R0:W-:Y:S04]  /*0130*/  STG.E desc[UR4][R2.64], R7 ;  /* 0x0000000702007986 */ /* 0x0001e8000c101904 */
[----:B------:R0:W-:Y:S02]  /*0140*/  STG.E desc[UR4][R4.64], RZ ;  /* 0x000000ff04007986 */ /* 0x0001e4000c101904 */
.L_x_1:
[----:B------:R-:W-:Y:S05]  /*0150*/  BSYNC.RECONVERGENT B0 ;  /* 0x0000000000007941 */ /* 0x000fea0003800200 */
.L_x_0:
[----:B------:R-:W-:Y:S06]  /*0160*/  BAR.SYNC.DEFER_BLOCKING 0x0 ;  /* 0x0000000000007b1d */ /* 0x000fec0000010000 */
[----:B------:R-:W-:Y:S05]  /*0170*/  EXIT ;  /* 0x000000000000794d */ /* 0x000fea0003800000 */
.L_x_2:
[----:B------:R-:W-:-:S00]  /*0180*/  BRA `(.L_x_2) ;  /* 0xfffffffc00fc7947 */ /* 0x000fc0000383ffff */
[----:B------:R-:W-:-:S00]  /*0190*/  NOP ;  /* 0x0000000000007918 */ /* 0x000fc00000000000 */
        /* <DEDUP_REMOVED lines=14> */
.L_x_3:


//--------------------- .nv.shared.reserved.0     --------------------------
	.section	.nv.shared.reserved.0,"aw",@nobits
	.weak		__nv_reservedSMEM_offset_0_alias
	.size		__nv_reservedSMEM_offset_0_alias, 0, 64
	.other		__nv_reservedSMEM_offset_0_alias,@"STO_CUDA_RESERVED_SHARED STV_DEFAULT"
__nv_reservedSMEM_offset_0_alias:
	.zero		0
	.zero		64


//--------------------- .nv.constant0.stochasticGradientDescentKernel --------------------------
	.section	.nv.constant0.stochasticGradientDescentKernel,"a",@progbits
	.sectionflags	@""
	.align	4
.nv.constant0.stochasticGradientDescentKernel:
	.zero		928


//--------------------- SYMBOLS --------------------------

	.type		.nv.reservedSmem.offset0,@object
	.size		.nv.reservedSmem.offset0,0x4
